//
// Generated by NVIDIA NVVM Compiler
//
// Compiler Build ID: CL-36424714
// Cuda compilation tools, release 13.0, V13.0.88
// Based on NVVM 20.0.0
//

.version 9.0
.target sm_100
.address_size 64

	// .globl	_Z13associaPontosPfS_Piiii

.visible .entry _Z13associaPontosPfS_Piiii(
	.param .u64 .ptr .align 1 _Z13associaPontosPfS_Piiii_param_0,
	.param .u64 .ptr .align 1 _Z13associaPontosPfS_Piiii_param_1,
	.param .u64 .ptr .align 1 _Z13associaPontosPfS_Piiii_param_2,
	.param .u32 _Z13associaPontosPfS_Piiii_param_3,
	.param .u32 _Z13associaPontosPfS_Piiii_param_4,
	.param .u32 _Z13associaPontosPfS_Piiii_param_5
)
{
	.reg .pred 	%p<19>;
	.reg .b32 	%r<74>;
	.reg .b32 	%f<97>;
	.reg .b64 	%rd<40>;

	ld.param.u64 	%rd8, [_Z13associaPontosPfS_Piiii_param_0];
	ld.param.u64 	%rd9, [_Z13associaPontosPfS_Piiii_param_1];
	ld.param.u64 	%rd7, [_Z13associaPontosPfS_Piiii_param_2];
	ld.param.u32 	%r40, [_Z13associaPontosPfS_Piiii_param_3];
	ld.param.u32 	%r38, [_Z13associaPontosPfS_Piiii_param_4];
	ld.param.u32 	%r39, [_Z13associaPontosPfS_Piiii_param_5];
	cvta.to.global.u64 	%rd1, %rd9;
	cvta.to.global.u64 	%rd2, %rd8;
	mov.u32 	%r41, %ctaid.x;
	mov.u32 	%r42, %ntid.x;
	mov.u32 	%r43, %tid.x;
	mad.lo.s32 	%r1, %r41, %r42, %r43;
	setp.ge.s32 	%p1, %r1, %r40;
	@%p1 bra 	$L__BB0_23;
	setp.lt.s32 	%p2, %r39, 1;
	mov.b32 	%r73, 0;
	@%p2 bra 	$L__BB0_22;
	setp.lt.s32 	%p3, %r38, 1;
	mul.lo.s32 	%r2, %r38, %r1;
	@%p3 bra 	$L__BB0_16;
	and.b32  	%r3, %r38, 7;
	and.b32  	%r4, %r38, 3;
	and.b32  	%r5, %r38, 2147483640;
	and.b32  	%r6, %r38, 1;
	neg.s32 	%r7, %r5;
	add.s64 	%rd3, %rd2, 16;
	mov.f32 	%f85, 0f7149F2CA;
	mov.b32 	%r58, 0;
	mov.u32 	%r73, %r58;
$L__BB0_4:
	setp.lt.u32 	%p10, %r38, 8;
	mul.lo.s32 	%r10, %r58, %r38;
	mov.f32 	%f93, 0f00000000;
	mov.b32 	%r63, 0;
	@%p10 bra 	$L__BB0_7;
	mul.wide.u32 	%rd10, %r10, 4;
	add.s64 	%rd11, %rd1, %rd10;
	add.s64 	%rd39, %rd11, 16;
	mov.f32 	%f93, 0f00000000;
	mov.u32 	%r60, %r2;
	mov.u32 	%r61, %r7;
$L__BB0_6:
	.pragma "nounroll";
	mul.wide.s32 	%rd12, %r60, 4;
	add.s64 	%rd13, %rd3, %rd12;
	ld.global.f32 	%f26, [%rd13+-16];
	ld.global.f32 	%f27, [%rd39+-16];
	sub.f32 	%f28, %f26, %f27;
	fma.rn.f32 	%f29, %f28, %f28, %f93;
	ld.global.f32 	%f30, [%rd13+-12];
	ld.global.f32 	%f31, [%rd39+-12];
	sub.f32 	%f32, %f30, %f31;
	fma.rn.f32 	%f33, %f32, %f32, %f29;
	ld.global.f32 	%f34, [%rd13+-8];
	ld.global.f32 	%f35, [%rd39+-8];
	sub.f32 	%f36, %f34, %f35;
	fma.rn.f32 	%f37, %f36, %f36, %f33;
	ld.global.f32 	%f38, [%rd13+-4];
	ld.global.f32 	%f39, [%rd39+-4];
	sub.f32 	%f40, %f38, %f39;
	fma.rn.f32 	%f41, %f40, %f40, %f37;
	ld.global.f32 	%f42, [%rd13];
	ld.global.f32 	%f43, [%rd39];
	sub.f32 	%f44, %f42, %f43;
	fma.rn.f32 	%f45, %f44, %f44, %f41;
	ld.global.f32 	%f46, [%rd13+4];
	ld.global.f32 	%f47, [%rd39+4];
	sub.f32 	%f48, %f46, %f47;
	fma.rn.f32 	%f49, %f48, %f48, %f45;
	ld.global.f32 	%f50, [%rd13+8];
	ld.global.f32 	%f51, [%rd39+8];
	sub.f32 	%f52, %f50, %f51;
	fma.rn.f32 	%f53, %f52, %f52, %f49;
	ld.global.f32 	%f54, [%rd13+12];
	ld.global.f32 	%f55, [%rd39+12];
	sub.f32 	%f56, %f54, %f55;
	fma.rn.f32 	%f93, %f56, %f56, %f53;
	add.s32 	%r61, %r61, 8;
	add.s32 	%r60, %r60, 8;
	add.s64 	%rd39, %rd39, 32;
	setp.ne.s32 	%p11, %r61, 0;
	mov.u32 	%r63, %r5;
	@%p11 bra 	$L__BB0_6;
$L__BB0_7:
	setp.eq.s32 	%p12, %r3, 0;
	@%p12 bra 	$L__BB0_15;
	add.s32 	%r51, %r3, -1;
	setp.lt.u32 	%p13, %r51, 3;
	@%p13 bra 	$L__BB0_10;
	add.s32 	%r52, %r63, %r2;
	mul.wide.s32 	%rd14, %r52, 4;
	add.s64 	%rd15, %rd2, %rd14;
	ld.global.f32 	%f58, [%rd15];
	add.s32 	%r53, %r63, %r10;
	mul.wide.u32 	%rd16, %r53, 4;
	add.s64 	%rd17, %rd1, %rd16;
	ld.global.f32 	%f59, [%rd17];
	sub.f32 	%f60, %f58, %f59;
	fma.rn.f32 	%f61, %f60, %f60, %f93;
	ld.global.f32 	%f62, [%rd15+4];
	cvt.u64.u32 	%rd18, %r10;
	cvt.u64.u32 	%rd19, %r63;
	add.s64 	%rd20, %rd19, %rd18;
	shl.b64 	%rd21, %rd20, 2;
	add.s64 	%rd22, %rd1, %rd21;
	ld.global.f32 	%f63, [%rd22+4];
	sub.f32 	%f64, %f62, %f63;
	fma.rn.f32 	%f65, %f64, %f64, %f61;
	ld.global.f32 	%f66, [%rd15+8];
	ld.global.f32 	%f67, [%rd22+8];
	sub.f32 	%f68, %f66, %f67;
	fma.rn.f32 	%f69, %f68, %f68, %f65;
	ld.global.f32 	%f70, [%rd15+12];
	ld.global.f32 	%f71, [%rd22+12];
	sub.f32 	%f72, %f70, %f71;
	fma.rn.f32 	%f93, %f72, %f72, %f69;
	add.s32 	%r63, %r63, 4;
$L__BB0_10:
	setp.eq.s32 	%p14, %r4, 0;
	@%p14 bra 	$L__BB0_15;
	setp.eq.s32 	%p15, %r4, 1;
	@%p15 bra 	$L__BB0_13;
	add.s32 	%r54, %r63, %r2;
	mul.wide.s32 	%rd23, %r54, 4;
	add.s64 	%rd24, %rd2, %rd23;
	ld.global.f32 	%f74, [%rd24];
	add.s32 	%r55, %r63, %r10;
	mul.wide.u32 	%rd25, %r55, 4;
	add.s64 	%rd26, %rd1, %rd25;
	ld.global.f32 	%f75, [%rd26];
	sub.f32 	%f76, %f74, %f75;
	fma.rn.f32 	%f77, %f76, %f76, %f93;
	ld.global.f32 	%f78, [%rd24+4];
	cvt.u64.u32 	%rd27, %r10;
	cvt.u64.u32 	%rd28, %r63;
	add.s64 	%rd29, %rd28, %rd27;
	shl.b64 	%rd30, %rd29, 2;
	add.s64 	%rd31, %rd1, %rd30;
	ld.global.f32 	%f79, [%rd31+4];
	sub.f32 	%f80, %f78, %f79;
	fma.rn.f32 	%f93, %f80, %f80, %f77;
	add.s32 	%r63, %r63, 2;
$L__BB0_13:
	setp.eq.s32 	%p16, %r6, 0;
	@%p16 bra 	$L__BB0_15;
	add.s32 	%r56, %r63, %r2;
	mul.wide.s32 	%rd32, %r56, 4;
	add.s64 	%rd33, %rd2, %rd32;
	ld.global.f32 	%f81, [%rd33];
	add.s32 	%r57, %r63, %r10;
	mul.wide.u32 	%rd34, %r57, 4;
	add.s64 	%rd35, %rd1, %rd34;
	ld.global.f32 	%f82, [%rd35];
	sub.f32 	%f83, %f81, %f82;
	fma.rn.f32 	%f93, %f83, %f83, %f93;
$L__BB0_15:
	sqrt.rn.f32 	%f84, %f93;
	setp.lt.f32 	%p17, %f84, %f85;
	selp.f32 	%f85, %f84, %f85, %p17;
	selp.b32 	%r73, %r58, %r73, %p17;
	add.s32 	%r58, %r58, 1;
	setp.eq.s32 	%p18, %r58, %r39;
	@%p18 bra 	$L__BB0_22;
	bra.uni 	$L__BB0_4;
$L__BB0_16:
	and.b32  	%r22, %r39, 3;
	setp.lt.u32 	%p4, %r39, 4;
	mov.f32 	%f95, 0f7149F2CA;
	mov.b32 	%r70, 0;
	mov.u32 	%r73, %r70;
	@%p4 bra 	$L__BB0_19;
	and.b32  	%r70, %r39, 2147483644;
	mov.f32 	%f95, 0f7149F2CA;
	mov.b32 	%r65, 0;
	mov.u32 	%r73, %r65;
$L__BB0_18:
	setp.gt.f32 	%p5, %f95, 0f00000000;
	selp.f32 	%f95, 0f00000000, %f95, %p5;
	selp.b32 	%r73, %r65, %r73, %p5;
	add.s32 	%r65, %r65, 4;
	setp.ne.s32 	%p6, %r65, %r70;
	@%p6 bra 	$L__BB0_18;
$L__BB0_19:
	setp.eq.s32 	%p7, %r22, 0;
	@%p7 bra 	$L__BB0_22;
	mov.b32 	%r72, 0;
$L__BB0_21:
	.pragma "nounroll";
	setp.gt.f32 	%p8, %f95, 0f00000000;
	selp.f32 	%f95, 0f00000000, %f95, %p8;
	selp.b32 	%r73, %r70, %r73, %p8;
	add.s32 	%r70, %r70, 1;
	add.s32 	%r72, %r72, 1;
	setp.ne.s32 	%p9, %r72, %r22;
	@%p9 bra 	$L__BB0_21;
$L__BB0_22:
	cvta.to.global.u64 	%rd36, %rd7;
	mul.wide.s32 	%rd37, %r1, 4;
	add.s64 	%rd38, %rd36, %rd37;
	st.global.u32 	[%rd38], %r73;
$L__BB0_23:
	ret;

}


// ===== COMPILED SASS (sm_100) =====

	.target	sm_100

	.elftype	@"ET_EXEC"


//--------------------- .note.nv.tkinfo           --------------------------
	.section	.note.nv.tkinfo,"",@"SHT_NOTE"
	.sectionflags	@"SHF_NOTE_NV_TKINFO"
	.tkinfo
        /*0018*/ 	.word	0x00000002
        /*0030*/ 	.string	""
        /*0030*/ 	.string	"ptxas"
        /*0030*/ 	.string	"Cuda compilation tools, release 13.0, V13.0.88"
        /*0030*/ 	.string	"Build cuda_13.0.r13.0/compiler.36424714_0"
        /*0030*/ 	.string	"-arch sm_100 -m 64 "



//--------------------- .note.nv.cuinfo           --------------------------
	.section	.note.nv.cuinfo,"",@"SHT_NOTE"
	.sectionflags	@"SHF_NOTE_NV_CUINFO"
        /*0018*/ 	.short	0x0002
        /*001a*/ 	.short	0x0064
        /*001c*/ 	.short	0x0082
	.zero		2


//--------------------- .nv.info                  --------------------------
	.section	.nv.info,"",@"SHT_CUDA_INFO"
	.align	4


	//----- nvinfo : EIATTR_REGCOUNT
	.align		4
        /*0000*/ 	.byte	0x04, 0x2f
        /*0002*/ 	.short	(.L_1 - .L_0)
	.align		4
.L_0:
        /*0004*/ 	.word	index@(_Z13associaPontosPfS_Piiii)
        /*0008*/ 	.word	0x0000001f


	//----- nvinfo : EIATTR_FRAME_SIZE
	.align		4
.L_1:
        /*000c*/ 	.byte	0x04, 0x11
        /*000e*/ 	.short	(.L_3 - .L_2)
	.align		4
.L_2:
        /*0010*/ 	.word	index@($__internal_0_$__cuda_sm20_sqrt_rn_f32_slowpath)
        /*0014*/ 	.word	0x00000000


	//----- nvinfo : EIATTR_FRAME_SIZE
	.align		4
.L_3:
        /*0018*/ 	.byte	0x04, 0x11
        /*001a*/ 	.short	(.L_5 - .L_4)
	.align		4
.L_4:
        /*001c*/ 	.word	index@(_Z13associaPontosPfS_Piiii)
        /*0020*/ 	.word	0x00000000


	//----- nvinfo : EIATTR_MIN_STACK_SIZE
	.align		4
.L_5:
        /*0024*/ 	.byte	0x04, 0x12
        /*0026*/ 	.short	(.L_7 - .L_6)
	.align		4
.L_6:
        /*0028*/ 	.word	index@(_Z13associaPontosPfS_Piiii)
        /*002c*/ 	.word	0x00000000
.L_7:


//--------------------- .nv.compat                --------------------------
	.section	.nv.compat,"",@"SHT_CUDA_COMPAT_INFO"
	.align	4
        /*0000*/ 	.byte	0x02, 0x09, 0x00, 0x00, 0x02, 0x02, 0x01, 0x00, 0x02, 0x05, 0x05, 0x00, 0x03, 0x07, 0x01, 0x01
        /*0010*/ 	.byte	0x02, 0x03, 0x00, 0x00, 0x02, 0x06, 0x01, 0x00, 0x04, 0x0b, 0x08, 0x00, 0x01, 0x00, 0x00, 0x00
        /*0020*/ 	.byte	0x00, 0x00, 0x00, 0x00


//--------------------- .nv.info._Z13associaPontosPfS_Piiii --------------------------
	.section	.nv.info._Z13associaPontosPfS_Piiii,"",@"SHT_CUDA_INFO"
	.sectionflags	@""
	.align	4


	//----- nvinfo : EIATTR_CUDA_API_VERSION
	.align		4
        /*0000*/ 	.byte	0x04, 0x37
        /*0002*/ 	.short	(.L_9 - .L_8)
.L_8:
        /*0004*/ 	.word	0x00000082


	//----- nvinfo : EIATTR_KPARAM_INFO
	.align		4
.L_9:
        /*0008*/ 	.byte	0x04, 0x17
        /*000a*/ 	.short	(.L_11 - .L_10)
.L_10:
        /*000c*/ 	.word	0x00000000
        /*0010*/ 	.short	0x0005
        /*0012*/ 	.short	0x0020
        /*0014*/ 	.byte	0x00, 0xf0, 0x11, 0x00


	//----- nvinfo : EIATTR_KPARAM_INFO
	.align		4
.L_11:
        /*0018*/ 	.byte	0x04, 0x17
        /*001a*/ 	.short	(.L_13 - .L_12)
.L_12:
        /*001c*/ 	.word	0x00000000
        /*0020*/ 	.short	0x0004
        /*0022*/ 	.short	0x001c
        /*0024*/ 	.byte	0x00, 0xf0, 0x11, 0x00


	//----- nvinfo : EIATTR_KPARAM_INFO
	.align		4
.L_13:
        /*0028*/ 	.byte	0x04, 0x17
        /*002a*/ 	.short	(.L_15 - .L_14)
.L_14:
        /*002c*/ 	.word	0x00000000
        /*0030*/ 	.short	0x0003
        /*0032*/ 	.short	0x0018
        /*0034*/ 	.byte	0x00, 0xf0, 0x11, 0x00


	//----- nvinfo : EIATTR_KPARAM_INFO
	.align		4
.L_15:
        /*0038*/ 	.byte	0x04, 0x17
        /*003a*/ 	.short	(.L_17 - .L_16)
.L_16:
        /*003c*/ 	.word	0x00000000
        /*0040*/ 	.short	0x0002
        /*0042*/ 	.short	0x0010
        /*0044*/ 	.byte	0x00, 0xf5, 0x21, 0x00


	//----- nvinfo : EIATTR_KPARAM_INFO
	.align		4
.L_17:
        /*0048*/ 	.byte	0x04, 0x17
        /*004a*/ 	.short	(.L_19 - .L_18)
.L_18:
        /*004c*/ 	.word	0x00000000
        /*0050*/ 	.short	0x0001
        /*0052*/ 	.short	0x0008
        /*0054*/ 	.byte	0x00, 0xf5, 0x21, 0x00


	//----- nvinfo : EIATTR_KPARAM_INFO
	.align		4
.L_19:
        /*0058*/ 	.byte	0x04, 0x17
        /*005a*/ 	.short	(.L_21 - .L_20)
.L_20:
        /*005c*/ 	.word	0x00000000
        /*0060*/ 	.short	0x0000
        /*0062*/ 	.short	0x0000
        /*0064*/ 	.byte	0x00, 0xf5, 0x21, 0x00


	//----- nvinfo : EIATTR_SPARSE_MMA_MASK
	.align		4
.L_21:
        /*0068*/ 	.byte	0x03, 0x50
        /*006a*/ 	.short	0x0000


	//----- nvinfo : EIATTR_MAXREG_COUNT
	.align		4
        /*006c*/ 	.byte	0x03, 0x1b
        /*006e*/ 	.short	0x00ff


	//----- nvinfo : EIATTR_MERCURY_ISA_VERSION
	.align		4
        /*0070*/ 	.byte	0x03, 0x5f
        /*0072*/ 	.short	0x0101


	//----- nvinfo : EIATTR_VRC_CTA_INIT_COUNT
	.align		4
        /*0074*/ 	.byte	0x02, 0x4a
	.zero		1
	.zero		1


	//----- nvinfo : EIATTR_EXIT_INSTR_OFFSETS
	.align		4
        /*0078*/ 	.byte	0x04, 0x1c
        /*007a*/ 	.short	(.L_23 - .L_22)


	//   ....[0]....
.L_22:
        /*007c*/ 	.word	0x00000070


	//   ....[1]....
        /*0080*/ 	.word	0x00000ee0


	//----- nvinfo : EIATTR_CRS_STACK_SIZE
	.align		4
.L_23:
        /*0084*/ 	.byte	0x04, 0x1e
        /*0086*/ 	.short	(.L_25 - .L_24)
.L_24:
        /*0088*/ 	.word	0x00000000


	//----- nvinfo : EIATTR_CBANK_PARAM_SIZE
	.align		4
.L_25:
        /*008c*/ 	.byte	0x03, 0x19
        /*008e*/ 	.short	0x0024


	//----- nvinfo : EIATTR_PARAM_CBANK
	.align		4
        /*0090*/ 	.byte	0x04, 0x0a
        /*0092*/ 	.short	(.L_27 - .L_26)
	.align		4
.L_26:
        /*0094*/ 	.word	index@(.nv.constant0._Z13associaPontosPfS_Piiii)
        /*0098*/ 	.short	0x0380
        /*009a*/ 	.short	0x0024


	//----- nvinfo : EIATTR_SW_WAR
	.align		4
.L_27:
        /*009c*/ 	.byte	0x04, 0x36
        /*009e*/ 	.short	(.L_29 - .L_28)
.L_28:
        /*00a0*/ 	.word	0x00000008
.L_29:


//--------------------- .nv.callgraph             --------------------------
	.section	.nv.callgraph,"",@"SHT_CUDA_CALLGRAPH"
	.align	4
	.sectionentsize	8
	.align		4
        /*0000*/ 	.word	0x00000000
	.align		4
        /*0004*/ 	.word	0xffffffff
	.align		4
        /*0008*/ 	.word	0x00000000
	.align		4
        /*000c*/ 	.word	0xfffffffe
	.align		4
        /*0010*/ 	.word	0x00000000
	.align		4
        /*0014*/ 	.word	0xfffffffd
	.align		4
        /*0018*/ 	.word	0x00000000
	.align		4
        /*001c*/ 	.word	0xfffffffc


//--------------------- .text._Z13associaPontosPfS_Piiii --------------------------
	.section	.text._Z13associaPontosPfS_Piiii,"ax",@progbits
	.align	128
        .global         _Z13associaPontosPfS_Piiii
        .type           _Z13associaPontosPfS_Piiii,@function
        .size           _Z13associaPontosPfS_Piiii,(.L_x_18 - _Z13associaPontosPfS_Piiii)
        .other          _Z13associaPontosPfS_Piiii,@"STO_CUDA_ENTRY STV_DEFAULT"
_Z13associaPontosPfS_Piiii:
.text._Z13associaPontosPfS_Piiii:
[----:B------:R-:W-:Y:S01]  /*0000*/  LDC R1, c[0x0][0x37c] ;  /* 0x0000df00ff017b82 */ /* 0x000fe20000000800 */
[----:B------:R-:W0:Y:S07]  /*0010*/  S2R R3, SR_TID.X ;  /* 0x0000000000037919 */ /* 0x000e2e0000002100 */
[----:B------:R-:W0:Y:S01]  /*0020*/  S2UR UR4, SR_CTAID.X ;  /* 0x00000000000479c3 */ /* 0x000e220000002500 */
[----:B------:R-:W1:Y:S07]  /*0030*/  LDCU UR5, c[0x0][0x398] ;  /* 0x00007300ff0577ac */ /* 0x000e6e0008000800 */
[----:B------:R-:W0:Y:S02]  /*0040*/  LDC R0, c[0x0][0x360] ;  /* 0x0000d800ff007b82 */ /* 0x000e240000000800 */
[----:B0-----:R-:W-:-:S05]  /*0050*/  IMAD R0, R0, UR4, R3 ;  /* 0x0000000400007c24 */ /* 0x001fca000f8e0203 */
[----:B-1----:R-:W-:-:S13]  /*0060*/  ISETP.GE.AND P0, PT, R0, UR5, PT ;  /* 0x0000000500007c0c */ /* 0x002fda000bf06270 */
[----:B------:R-:W-:Y:S05]  /*0070*/  @P0 EXIT ;  /* 0x000000000000094d */ /* 0x000fea0003800000 */
[----:B------:R-:W0:Y:S01]  /*0080*/  LDCU UR4, c[0x0][0x3a0] ;  /* 0x00007400ff0477ac */ /* 0x000e220008000800 */
[----:B------:R-:W-:Y:S01]  /*0090*/  IMAD.MOV.U32 R2, RZ, RZ, RZ ;  /* 0x000000ffff027224 */ /* 0x000fe200078e00ff */
[----:B------:R-:W1:Y:S01]  /*00a0*/  LDCU.64 UR6, c[0x0][0x358] ;  /* 0x00006b00ff0677ac */ /* 0x000e620008000a00 */
[----:B0-----:R-:W-:-:S09]  /*00b0*/  UISETP.GE.AND UP0, UPT, UR4, 0x1, UPT ;  /* 0x000000010400788c */ /* 0x001fd2000bf06270 */
[----:B-1----:R-:W-:Y:S05]  /*00c0*/  BRA.U !UP0, `(.L_x_0) ;  /* 0x0000000d08787547 */ /* 0x002fea000b800000 */
[----:B------:R-:W0:Y:S02]  /*00d0*/  LDC R7, c[0x0][0x39c] ;  /* 0x0000e700ff077b82 */ /* 0x000e240000000800 */
[----:B0-----:R-:W-:-:S13]  /*00e0*/  ISETP.GE.AND P0, PT, R7, 0x1, PT ;  /* 0x000000010700780c */ /* 0x001fda0003f06270 */
[----:B------:R-:W-:Y:S05]  /*00f0*/  @!P0 BRA `(.L_x_1) ;  /* 0x0000000800708947 */ /* 0x000fea0003800000 */
[----:B------:R-:W0:Y:S01]  /*0100*/  LDCU.64 UR4, c[0x0][0x380] ;  /* 0x00007000ff0477ac */ /* 0x000e220008000a00 */
[C---:B------:R-:W-:Y:S01]  /*0110*/  LOP3.LUT R6, R7.reuse, 0x7ffffff8, RZ, 0xc0, !PT ;  /* 0x7ffffff807067812 */ /* 0x040fe200078ec0ff */
[----:B------:R-:W-:Y:S02]  /*0120*/  HFMA2 R9, -RZ, RZ, 0, 0 ;  /* 0x00000000ff097431 */ /* 0x000fe400000001ff */
[----:B------:R-:W-:Y:S01]  /*0130*/  IMAD R3, R0, R7, RZ ;  /* 0x0000000700037224 */ /* 0x000fe200078e02ff */
[C---:B------:R-:W-:Y:S01]  /*0140*/  LOP3.LUT R4, R7.reuse, 0x7, RZ, 0xc0, !PT ;  /* 0x0000000707047812 */ /* 0x040fe200078ec0ff */
[----:B------:R-:W-:Y:S01]  /*0150*/  IMAD.MOV.U32 R2, RZ, RZ, RZ ;  /* 0x000000ffff027224 */ /* 0x000fe200078e00ff */
[----:B------:R-:W-:Y:S01]  /*0160*/  LOP3.LUT R5, R7, 0x3, RZ, 0xc0, !PT ;  /* 0x0000000307057812 */ /* 0x000fe200078ec0ff */
[----:B------:R-:W-:Y:S02]  /*0170*/  IMAD.MOV.U32 R7, RZ, RZ, 0x7149f2ca ;  /* 0x7149f2caff077424 */ /* 0x000fe400078e00ff */
[----:B------:R-:W-:Y:S01]  /*0180*/  IMAD.MOV R8, RZ, RZ, -R6 ;  /* 0x000000ffff087224 */ /* 0x000fe200078e0a06 */
[----:B0-----:R-:W-:-:S04]  /*0190*/  UIADD3 UR4, UP0, UPT, UR4, 0x10, URZ ;  /* 0x0000001004047890 */ /* 0x001fc8000ff1e0ff */
[----:B------:R-:W-:-:S12]  /*01a0*/  UIADD3.X UR5, UPT, UPT, URZ, UR5, URZ, UP0, !UPT ;  /* 0x00000005ff057290 */ /* 0x000fd800087fe4ff */
.L_x_9:
[----:B------:R-:W0:Y:S01]  /*01b0*/  LDC R24, c[0x0][0x39c] ;  /* 0x0000e700ff187b82 */ /* 0x000e220000000800 */
[----:B------:R-:W-:Y:S01]  /*01c0*/  MOV R22, RZ ;  /* 0x000000ff00167202 */ /* 0x000fe20000000f00 */
[----:B------:R-:W-:Y:S01]  /*01d0*/  IMAD.MOV.U32 R21, RZ, RZ, RZ ;  /* 0x000000ffff157224 */ /* 0x000fe200078e00ff */
[----:B0-----:R-:W-:Y:S01]  /*01e0*/  ISETP.GE.U32.AND P0, PT, R24, 0x8, PT ;  /* 0x000000081800780c */ /* 0x001fe20003f06070 */
[----:B------:R-:W-:-:S12]  /*01f0*/  IMAD R20, R9, R24, RZ ;  /* 0x0000001809147224 */ /* 0x000fd800078e02ff */
[----:B------:R-:W-:Y:S05]  /*0200*/  @!P0 BRA `(.L_x_2) ;  /* 0x0000000000c48947 */ /* 0x000fea0003800000 */
[----:B------:R-:W0:Y:S01]  /*0210*/  LDC.64 R10, c[0x0][0x388] ;  /* 0x0000e200ff0a7b82 */ /* 0x000e220000000a00 */
[----:B------:R-:W-:Y:S01]  /*0220*/  MOV R22, RZ ;  /* 0x000000ff00167202 */ /* 0x000fe20000000f00 */
[----:B------:R-:W-:Y:S02]  /*0230*/  IMAD.MOV.U32 R15, RZ, RZ, R3 ;  /* 0x000000ffff0f7224 */ /* 0x000fe400078e0003 */
[----:B------:R-:W-:Y:S02]  /*0240*/  IMAD.MOV.U32 R14, RZ, RZ, R8 ;  /* 0x000000ffff0e7224 */ /* 0x000fe400078e0008 */
[----:B0-----:R-:W-:-:S03]  /*0250*/  IMAD.WIDE.U32 R10, R20, 0x4, R10 ;  /* 0x00000004140a7825 */ /* 0x001fc600078e000a */
[----:B------:R-:W-:-:S04]  /*0260*/  IADD3 R12, P0, PT, R10, 0x10, RZ ;  /* 0x000000100a0c7810 */ /* 0x000fc80007f1e0ff */
[----:B------:R-:W-:-:S09]  /*0270*/  IADD3.X R13, PT, PT, RZ, R11, RZ, P0, !PT ;  /* 0x0000000bff0d7210 */ /* 0x000fd200007fe4ff */
.L_x_3:
[----:B------:R-:W-:Y:S01]  /*0280*/  MOV R10, UR4 ;  /* 0x00000004000a7c02 */ /* 0x000fe20008000f00 */
[----:B------:R-:W-:Y:S01]  /*0290*/  IMAD.U32 R11, RZ, RZ, UR5 ;  /* 0x00000005ff0b7e24 */ /* 0x000fe2000f8e00ff */
[----:B------:R-:W2:Y:S03]  /*02a0*/  LDG.E R17, desc[UR6][R12.64+-0x10] ;  /* 0xfffff0060c117981 */ /* 0x000ea6000c1e1900 */
[----:B------:R-:W-:Y:S01]  /*02b0*/  IMAD.WIDE R10, R15, 0x4, R10 ;  /* 0x000000040f0a7825 */ /* 0x000fe200078e020a */
[----:B------:R-:W3:Y:S04]  /*02c0*/  LDG.E R23, desc[UR6][R12.64+-0xc] ;  /* 0xfffff4060c177981 */ /* 0x000ee8000c1e1900 */
[----:B------:R-:W2:Y:S04]  /*02d0*/  LDG.E R16, desc[UR6][R10.64+-0x10] ;  /* 0xfffff0060a107981 */ /* 0x000ea8000c1e1900 */
[----:B------:R-:W3:Y:S04]  /*02e0*/  LDG.E R18, desc[UR6][R10.64+-0xc] ;  /* 0xfffff4060a127981 */ /* 0x000ee8000c1e1900 */
[----:B------:R-:W4:Y:S04]  /*02f0*/  LDG.E R21, desc[UR6][R12.64+-0x8] ;  /* 0xfffff8060c157981 */ /* 0x000f28000c1e1900 */
[----:B------:R-:W4:Y:S04]  /*0300*/  LDG.E R26, desc[UR6][R10.64+-0x8] ;  /* 0xfffff8060a1a7981 */ /* 0x000f28000c1e1900 */
[----:B------:R-:W5:Y:S04]  /*0310*/  LDG.E R28, desc[UR6][R10.64+0xc] ;  /* 0x00000c060a1c7981 */ /* 0x000f68000c1e1900 */
[----:B------:R-:W5:Y:S01]  /*0320*/  LDG.E R25, desc[UR6][R12.64+0xc] ;  /* 0x00000c060c197981 */ /* 0x000f62000c1e1900 */
[----:B--2---:R-:W-:-:S03]  /*0330*/  FADD R19, R16, -R17 ;  /* 0x8000001110137221 */ /* 0x004fc60000000000 */
[----:B------:R-:W2:Y:S01]  /*0340*/  LDG.E R16, desc[UR6][R12.64+-0x4] ;  /* 0xfffffc060c107981 */ /* 0x000ea2000c1e1900 */
[----:B------:R-:W-:-:S03]  /*0350*/  FFMA R22, R19, R19, R22 ;  /* 0x0000001313167223 */ /* 0x000fc60000000016 */
[----:B------:R-:W2:Y:S01]  /*0360*/  LDG.E R17, desc[UR6][R10.64+-0x4] ;  /* 0xfffffc060a117981 */ /* 0x000ea2000c1e1900 */
[----:B---3--:R-:W-:-:S03]  /*0370*/  FADD R23, R18, -R23 ;  /* 0x8000001712177221 */ /* 0x008fc60000000000 */
[----:B------:R-:W3:Y:S01]  /*0380*/  LDG.E R18, desc[UR6][R12.64] ;  /* 0x000000060c127981 */ /* 0x000ee2000c1e1900 */
[----:B------:R-:W-:Y:S01]  /*0390*/  FFMA R23, R23, R23, R22 ;  /* 0x0000001717177223 */ /* 0x000fe20000000016 */
[----:B----4-:R-:W-:Y:S02]  /*03a0*/  FADD R26, R26, -R21 ;  /* 0x800000151a1a7221 */ /* 0x010fe40000000000 */
[----:B------:R-:W3:Y:S04]  /*03b0*/  LDG.E R19, desc[UR6][R10.64] ;  /* 0x000000060a137981 */ /* 0x000ee8000c1e1900 */
[----:B------:R-:W4:Y:S01]  /*03c0*/  LDG.E R21, desc[UR6][R12.64+0x4] ;  /* 0x000004060c157981 */ /* 0x000f22000c1e1900 */
[----:B------:R-:W-:-:S03]  /*03d0*/  FFMA R27, R26, R26, R23 ;  /* 0x0000001a1a1b7223 */ /* 0x000fc60000000017 */
[----:B------:R-:W4:Y:S04]  /*03e0*/  LDG.E R22, desc[UR6][R10.64+0x4] ;  /* 0x000004060a167981 */ /* 0x000f28000c1e1900 */
[----:B------:R0:W4:Y:S04]  /*03f0*/  LDG.E R23, desc[UR6][R12.64+0x8] ;  /* 0x000008060c177981 */ /* 0x000128000c1e1900 */
[----:B------:R-:W4:Y:S01]  /*0400*/  LDG.E R26, desc[UR6][R10.64+0x8] ;  /* 0x000008060a1a7981 */ /* 0x000f22000c1e1900 */
[----:B------:R-:W-:-:S04]  /*0410*/  IADD3 R14, PT, PT, R14, 0x8, RZ ;  /* 0x000000080e0e7810 */ /* 0x000fc80007ffe0ff */
[----:B------:R-:W-:Y:S01]  /*0420*/  ISETP.NE.AND P0, PT, R14, RZ, PT ;  /* 0x000000ff0e00720c */ /* 0x000fe20003f05270 */
[----:B-----5:R-:W-:Y:S01]  /*0430*/  FADD R28, R28, -R25 ;  /* 0x800000191c1c7221 */ /* 0x020fe20000000000 */
[----:B0-----:R-:W-:Y:S02]  /*0440*/  IADD3 R12, P1, PT, R12, 0x20, RZ ;  /* 0x000000200c0c7810 */ /* 0x001fe40007f3e0ff */
[----:B------:R-:W-:-:S03]  /*0450*/  IADD3 R15, PT, PT, R15, 0x8, RZ ;  /* 0x000000080f0f7810 */ /* 0x000fc60007ffe0ff */
[----:B------:R-:W-:Y:S02]  /*0460*/  IMAD.X R13, RZ, RZ, R13, P1 ;  /* 0x000000ffff0d7224 */ /* 0x000fe400008e060d */
[----:B--2---:R-:W-:-:S04]  /*0470*/  FADD R16, R17, -R16 ;  /* 0x8000001011107221 */ /* 0x004fc80000000000 */
[----:B------:R-:W-:Y:S01]  /*0480*/  FFMA R27, R16, R16, R27 ;  /* 0x00000010101b7223 */ /* 0x000fe2000000001b */
[----:B---3--:R-:W-:-:S04]  /*0490*/  FADD R18, R19, -R18 ;  /* 0x8000001213127221 */ /* 0x008fc80000000000 */
[----:B------:R-:W-:Y:S01]  /*04a0*/  FFMA R27, R18, R18, R27 ;  /* 0x00000012121b7223 */ /* 0x000fe2000000001b */
[----:B----4-:R-:W-:-:S04]  /*04b0*/  FADD R22, R22, -R21 ;  /* 0x8000001516167221 */ /* 0x010fc80000000000 */
[----:B------:R-:W-:Y:S01]  /*04c0*/  FFMA R27, R22, R22, R27 ;  /* 0x00000016161b7223 */ /* 0x000fe2000000001b */
[----:B------:R-:W-:-:S04]  /*04d0*/  FADD R26, R26, -R23 ;  /* 0x800000171a1a7221 */ /* 0x000fc80000000000 */
[----:B------:R-:W-:-:S04]  /*04e0*/  FFMA R27, R26, R26, R27 ;  /* 0x0000001a1a1b7223 */ /* 0x000fc8000000001b */
[----:B------:R-:W-:Y:S01]  /*04f0*/  FFMA R22, R28, R28, R27 ;  /* 0x0000001c1c167223 */ /* 0x000fe2000000001b */
[----:B------:R-:W-:Y:S06]  /*0500*/  @P0 BRA `(.L_x_3) ;  /* 0xfffffffc005c0947 */ /* 0x000fec000383ffff */
[----:B------:R-:W-:-:S07]  /*0510*/  IMAD.MOV.U32 R21, RZ, RZ, R6 ;  /* 0x000000ffff157224 */ /* 0x000fce00078e0006 */
.L_x_2:
[----:B------:R-:W-:-:S13]  /*0520*/  ISETP.NE.AND P0, PT, R4, RZ, PT ;  /* 0x000000ff0400720c */ /* 0x000fda0003f05270 */
[----:B------:R-:W-:Y:S05]  /*0530*/  @!P0 BRA `(.L_x_4) ;  /* 0x0000000400048947 */ /* 0x000fea0003800000 */
[----:B------:R-:W-:Y:S02]  /*0540*/  IADD3 R10, PT, PT, R4, -0x1, RZ ;  /* 0xffffffff040a7810 */ /* 0x000fe40007ffe0ff */
[----:B------:R-:W-:Y:S02]  /*0550*/  ISETP.NE.AND P1, PT, R5, RZ, PT ;  /* 0x000000ff0500720c */ /* 0x000fe40003f25270 */
[----:B------:R-:W-:-:S13]  /*0560*/  ISETP.GE.U32.AND P0, PT, R10, 0x3, PT ;  /* 0x000000030a00780c */ /* 0x000fda0003f06070 */
[----:B------:R-:W-:Y:S05]  /*0570*/  @!P0 BRA `(.L_x_5) ;  /* 0x0000000000708947 */ /* 0x000fea0003800000 */
[----:B------:R-:W0:Y:S01]  /*0580*/  LDC.64 R14, c[0x0][0x380] ;  /* 0x0000e000ff0e7b82 */ /* 0x000e220000000a00 */
[-C--:B------:R-:W-:Y:S01]  /*0590*/  IADD3 R17, PT, PT, R3, R21.reuse, RZ ;  /* 0x0000001503117210 */ /* 0x080fe20007ffe0ff */
[C---:B------:R-:W-:Y:S01]  /*05a0*/  IMAD.IADD R19, R20.reuse, 0x1, R21 ;  /* 0x0000000114137824 */ /* 0x040fe200078e0215 */
[----:B------:R-:W-:-:S05]  /*05b0*/  IADD3 R16, P0, PT, R20, R21, RZ ;  /* 0x0000001514107210 */ /* 0x000fca0007f1e0ff */
[----:B------:R-:W1:Y:S08]  /*05c0*/  LDC.64 R12, c[0x0][0x388] ;  /* 0x0000e200ff0c7b82 */ /* 0x000e700000000a00 */
[----:B------:R-:W2:Y:S01]  /*05d0*/  LDC.64 R10, c[0x0][0x388] ;  /* 0x0000e200ff0a7b82 */ /* 0x000ea20000000a00 */
[----:B0-----:R-:W-:-:S04]  /*05e0*/  IMAD.WIDE R14, R17, 0x4, R14 ;  /* 0x00000004110e7825 */ /* 0x001fc800078e020e */
[----:B------:R-:W-:Y:S01]  /*05f0*/  IMAD.X R17, RZ, RZ, RZ, P0 ;  /* 0x000000ffff117224 */ /* 0x000fe200000e06ff */
[----:B------:R-:W3:Y:S01]  /*0600*/  LDG.E R18, desc[UR6][R14.64+0x4] ;  /* 0x000004060e127981 */ /* 0x000ee2000c1e1900 */
[----:B-1----:R-:W-:-:S03]  /*0610*/  IMAD.WIDE.U32 R12, R19, 0x4, R12 ;  /* 0x00000004130c7825 */ /* 0x002fc600078e000c */
[----:B------:R-:W4:Y:S04]  /*0620*/  LDG.E R23, desc[UR6][R14.64+0x8] ;  /* 0x000008060e177981 */ /* 0x000f28000c1e1900 */
[----:B------:R-:W5:Y:S01]  /*0630*/  LDG.E R25, desc[UR6][R14.64+0xc] ;  /* 0x00000c060e197981 */ /* 0x000f62000c1e1900 */
[----:B--2---:R-:W-:-:S03]  /*0640*/  LEA R10, P0, R16, R10, 0x2 ;  /* 0x0000000a100a7211 */ /* 0x004fc600078010ff */
[----:B------:R-:W2:Y:S01]  /*0650*/  LDG.E R13, desc[UR6][R12.64] ;  /* 0x000000060c0d7981 */ /* 0x000ea2000c1e1900 */
[----:B------:R-:W-:-:S03]  /*0660*/  LEA.HI.X R11, R16, R11, R17, 0x2, P0 ;  /* 0x0000000b100b7211 */ /* 0x000fc600000f1411 */
[----:B------:R-:W2:Y:S04]  /*0670*/  LDG.E R16, desc[UR6][R14.64] ;  /* 0x000000060e107981 */ /* 0x000ea8000c1e1900 */
[----:B------:R-:W3:Y:S04]  /*0680*/  LDG.E R19, desc[UR6][R10.64+0x4] ;  /* 0x000004060a137981 */ /* 0x000ee8000c1e1900 */
[----:B------:R-:W4:Y:S04]  /*0690*/  LDG.E R26, desc[UR6][R10.64+0x8] ;  /* 0x000008060a1a7981 */ /* 0x000f28000c1e1900 */
[----:B------:R-:W5:Y:S01]  /*06a0*/  LDG.E R28, desc[UR6][R10.64+0xc] ;  /* 0x00000c060a1c7981 */ /* 0x000f62000c1e1900 */
[----:B------:R-:W-:Y:S01]  /*06b0*/  IADD3 R21, PT, PT, R21, 0x4, RZ ;  /* 0x0000000415157810 */ /* 0x000fe20007ffe0ff */
[----:B--2---:R-:W-:-:S04]  /*06c0*/  FADD R17, R16, -R13 ;  /* 0x8000000d10117221 */ /* 0x004fc80000000000 */
[----:B------:R-:W-:Y:S01]  /*06d0*/  FFMA R17, R17, R17, R22 ;  /* 0x0000001111117223 */ /* 0x000fe20000000016 */
[----:B---3--:R-:W-:Y:S01]  /*06e0*/  FADD R18, R18, -R19 ;  /* 0x8000001312127221 */ /* 0x008fe20000000000 */
[----:B----4-:R-:W-:-:S03]  /*06f0*/  FADD R26, R23, -R26 ;  /* 0x8000001a171a7221 */ /* 0x010fc60000000000 */
[----:B------:R-:W-:Y:S01]  /*0700*/  FFMA R17, R18, R18, R17 ;  /* 0x0000001212117223 */ /* 0x000fe20000000011 */
[----:B-----5:R-:W-:-:S03]  /*0710*/  FADD R28, R25, -R28 ;  /* 0x8000001c191c7221 */ /* 0x020fc60000000000 */
[----:B------:R-:W-:-:S04]  /*0720*/  FFMA R17, R26, R26, R17 ;  /* 0x0000001a1a117223 */ /* 0x000fc80000000011 */
[----:B------:R-:W-:-:S07]  /*0730*/  FFMA R22, R28, R28, R17 ;  /* 0x0000001c1c167223 */ /* 0x000fce0000000011 */
.L_x_5:
[----:B------:R-:W-:Y:S05]  /*0740*/  @!P1 BRA `(.L_x_4) ;  /* 0x0000000000809947 */ /* 0x000fea0003800000 */
[----:B------:R-:W-:Y:S01]  /*0750*/  ISETP.NE.AND P0, PT, R5, 0x1, PT ;  /* 0x000000010500780c */ /* 0x000fe20003f05270 */
[----:B------:R-:W0:Y:S01]  /*0760*/  LDC.64 R12, c[0x0][0x388] ;  /* 0x0000e200ff0c7b82 */ /* 0x000e220000000a00 */
[----:B------:R-:W-:-:S07]  /*0770*/  LOP3.LUT P1, RZ, R24, 0x1, RZ, 0xc0, !PT ;  /* 0x0000000118ff7812 */ /* 0x000fce000782c0ff */
[----:B------:R-:W1:Y:S04]  /*0780*/  LDC.64 R14, c[0x0][0x380] ;  /* 0x0000e000ff0e7b82 */ /* 0x000e680000000a00 */
[CC--:B------:R-:W-:Y:S02]  /*0790*/  @P0 IADD3 R23, P2, PT, R20.reuse, R21.reuse, RZ ;  /* 0x0000001514170210 */ /* 0x0c0fe40007f5e0ff */
[----:B------:R-:W-:Y:S02]  /*07a0*/  @P0 IADD3 R25, PT, PT, R20, R21, RZ ;  /* 0x0000001514190210 */ /* 0x000fe40007ffe0ff */
[----:B------:R-:W2:Y:S01]  /*07b0*/  @P0 LDC.64 R10, c[0x0][0x388] ;  /* 0x0000e200ff0a0b82 */ /* 0x000ea20000000a00 */
[----:B------:R-:W-:-:S07]  /*07c0*/  @P0 IMAD.X R24, RZ, RZ, RZ, P2 ;  /* 0x000000ffff180224 */ /* 0x000fce00010e06ff */
[----:B------:R-:W3:Y:S01]  /*07d0*/  LDC.64 R16, c[0x0][0x380] ;  /* 0x0000e000ff107b82 */ /* 0x000ee20000000a00 */
[----:B0-----:R-:W-:-:S06]  /*07e0*/  @P0 IMAD.WIDE.U32 R12, R25, 0x4, R12 ;  /* 0x00000004190c0825 */ /* 0x001fcc00078e000c */
[----:B------:R-:W4:Y:S01]  /*07f0*/  @P0 LDG.E R13, desc[UR6][R12.64] ;  /* 0x000000060c0d0981 */ /* 0x000f22000c1e1900 */
[----:B------:R-:W0:Y:S01]  /*0800*/  LDC.64 R18, c[0x0][0x388] ;  /* 0x0000e200ff127b82 */ /* 0x000e220000000a00 */
[----:B--2---:R-:W-:-:S04]  /*0810*/  @P0 LEA R10, P2, R23, R10, 0x2 ;  /* 0x0000000a170a0211 */ /* 0x004fc800078410ff */
[----:B------:R-:W-:Y:S01]  /*0820*/  @P0 LEA.HI.X R11, R23, R11, R24, 0x2, P2 ;  /* 0x0000000b170b0211 */ /* 0x000fe200010f1418 */
[----:B------:R-:W-:Y:S01]  /*0830*/  @P0 IMAD.IADD R23, R3, 0x1, R21 ;  /* 0x0000000103170824 */ /* 0x000fe200078e0215 */
[----:B------:R-:W-:-:S03]  /*0840*/  @P0 IADD3 R21, PT, PT, R21, 0x2, RZ ;  /* 0x0000000215150810 */ /* 0x000fc60007ffe0ff */
[----:B-1----:R-:W-:Y:S01]  /*0850*/  @P0 IMAD.WIDE R14, R23, 0x4, R14 ;  /* 0x00000004170e0825 */ /* 0x002fe200078e020e */
[----:B------:R-:W2:Y:S03]  /*0860*/  @P0 LDG.E R10, desc[UR6][R10.64+0x4] ;  /* 0x000004060a0a0981 */ /* 0x000ea6000c1e1900 */
[----:B------:R-:W-:Y:S01]  /*0870*/  @P1 IMAD.IADD R23, R20, 0x1, R21 ;  /* 0x0000000114171824 */ /* 0x000fe200078e0215 */
[----:B------:R-:W-:Y:S01]  /*0880*/  @P1 IADD3 R21, PT, PT, R3, R21, RZ ;  /* 0x0000001503151210 */ /* 0x000fe20007ffe0ff */
[----:B------:R-:W4:Y:S02]  /*0890*/  @P0 LDG.E R20, desc[UR6][R14.64] ;  /* 0x000000060e140981 */ /* 0x000f24000c1e1900 */
[----:B0-----:R-:W-:Y:S02]  /*08a0*/  @P1 IMAD.WIDE.U32 R18, R23, 0x4, R18 ;  /* 0x0000000417121825 */ /* 0x001fe400078e0012 */
[----:B------:R-:W2:Y:S02]  /*08b0*/  @P0 LDG.E R23, desc[UR6][R14.64+0x4] ;  /* 0x000004060e170981 */ /* 0x000ea4000c1e1900 */
[----:B---3--:R-:W-:-:S02]  /*08c0*/  @P1 IMAD.WIDE R16, R21, 0x4, R16 ;  /* 0x0000000415101825 */ /* 0x008fc400078e0210 */
[----:B------:R-:W3:Y:S04]  /*08d0*/  @P1 LDG.E R19, desc[UR6][R18.64] ;  /* 0x0000000612131981 */ /* 0x000ee8000c1e1900 */
[----:B------:R-:W3:Y:S01]  /*08e0*/  @P1 LDG.E R16, desc[UR6][R16.64] ;  /* 0x0000000610101981 */ /* 0x000ee2000c1e1900 */
[----:B----4-:R-:W-:Y:S01]  /*08f0*/  @P0 FADD R21, R20, -R13 ;  /* 0x8000000d14150221 */ /* 0x010fe20000000000 */
[----:B--2---:R-:W-:-:S03]  /*0900*/  @P0 FADD R20, R23, -R10 ;  /* 0x8000000a17140221 */ /* 0x004fc60000000000 */
[----:B------:R-:W-:-:S04]  /*0910*/  @P0 FFMA R21, R21, R21, R22 ;  /* 0x0000001515150223 */ /* 0x000fc80000000016 */
[----:B------:R-:W-:Y:S01]  /*0920*/  @P0 FFMA R22, R20, R20, R21 ;  /* 0x0000001414160223 */ /* 0x000fe20000000015 */
[----:B---3--:R-:W-:-:S04]  /*0930*/  @P1 FADD R11, R16, -R19 ;  /* 0x80000013100b1221 */ /* 0x008fc80000000000 */
[----:B------:R-:W-:-:S07]  /*0940*/  @P1 FFMA R22, R11, R11, R22 ;  /* 0x0000000b0b161223 */ /* 0x000fce0000000016 */
.L_x_4:
[----:B------:R-:W-:Y:S01]  /*0950*/  VIADD R10, R22, 0xf3000000 ;  /* 0xf3000000160a7836 */ /* 0x000fe20000000000 */
[----:B------:R0:W1:Y:S01]  /*0960*/  MUFU.RSQ R13, R22 ;  /* 0x00000016000d7308 */ /* 0x0000620000001400 */
[----:B------:R-:W-:Y:S03]  /*0970*/  BSSY.RECONVERGENT B0, `(.L_x_6) ;  /* 0x000000b000007945 */ /* 0x000fe60003800200 */
[----:B------:R-:W-:-:S13]  /*0980*/  ISETP.GT.U32.AND P0, PT, R10, 0x727fffff, PT ;  /* 0x727fffff0a00780c */ /* 0x000fda0003f04070 */
[----:B01----:R-:W-:Y:S05]  /*0990*/  @!P0 BRA `(.L_x_7) ;  /* 0x0000000000108947 */ /* 0x003fea0003800000 */
[----:B------:R-:W-:-:S07]  /*09a0*/  MOV R15, 0x9c0 ;  /* 0x000009c0000f7802 */ /* 0x000fce0000000f00 */
[----:B------:R-:W-:Y:S05]  /*09b0*/  CALL.REL.NOINC `($__internal_0_$__cuda_sm20_sqrt_rn_f32_slowpath) ;  /* 0x00000004004c7944 */ /* 0x000fea0003c00000 */
[----:B------:R-:W-:Y:S01]  /*09c0*/  MOV R10, R12 ;  /* 0x0000000c000a7202 */ /* 0x000fe20000000f00 */
[----:B------:R-:W-:Y:S06]  /*09d0*/  BRA `(.L_x_8) ;  /* 0x0000000000107947 */ /* 0x000fec0003800000 */
.L_x_7:
[C---:B------:R-:W-:Y:S01]  /*09e0*/  FMUL.FTZ R11, R13.reuse, R22 ;  /* 0x000000160d0b7220 */ /* 0x040fe20000410000 */
[----:B------:R-:W-:-:S03]  /*09f0*/  FMUL.FTZ R12, R13, 0.5 ;  /* 0x3f0000000d0c7820 */ /* 0x000fc60000410000 */
[----:B------:R-:W-:-:S04]  /*0a00*/  FFMA R10, -R11, R11, R22 ;  /* 0x0000000b0b0a7223 */ /* 0x000fc80000000116 */
[----:B------:R-:W-:-:S07]  /*0a10*/  FFMA R10, R10, R12, R11 ;  /* 0x0000000c0a0a7223 */ /* 0x000fce000000000b */
.L_x_8:
[----:B------:R-:W-:Y:S05]  /*0a20*/  BSYNC.RECONVERGENT B0 ;  /* 0x0000000000007941 */ /* 0x000fea0003800200 */
.L_x_6:
[----:B------:R-:W0:Y:S01]  /*0a30*/  LDCU UR8, c[0x0][0x3a0] ;  /* 0x00007400ff0877ac */ /* 0x000e220008000800 */
[----:B------:R-:W-:Y:S01]  /*0a40*/  VIADD R11, R9, 0x1 ;  /* 0x00000001090b7836 */ /* 0x000fe20000000000 */
[----:B------:R-:W-:-:S04]  /*0a50*/  FSETP.GEU.AND P0, PT, R10, R7, PT ;  /* 0x000000070a00720b */ /* 0x000fc80003f0e000 */
[----:B------:R-:W-:Y:S02]  /*0a60*/  FSEL R7, R10, R7, !P0 ;  /* 0x000000070a077208 */ /* 0x000fe40004000000 */
[----:B------:R-:W-:Y:S02]  /*0a70*/  SEL R2, R9, R2, !P0 ;  /* 0x0000000209027207 */ /* 0x000fe40004000000 */
[----:B0-----:R-:W-:-:S13]  /*0a80*/  ISETP.NE.AND P1, PT, R11, UR8, PT ;  /* 0x000000080b007c0c */ /* 0x001fda000bf25270 */
[----:B------:R-:W-:Y:S05]  /*0a90*/  @!P1 BRA `(.L_x_0) ;  /* 0x0000000400049947 */ /* 0x000fea0003800000 */
[----:B------:R-:W-:Y:S01]  /*0aa0*/  MOV R9, R11 ;  /* 0x0000000b00097202 */ /* 0x000fe20000000f00 */
[----:B------:R-:W-:Y:S06]  /*0ab0*/  BRA `(.L_x_9) ;  /* 0xfffffff400bc7947 */ /* 0x000fec000383ffff */
.L_x_1:
[----:B------:R-:W-:Y:S01]  /*0ac0*/  UISETP.GE.U32.AND UP0, UPT, UR4, 0x4, UPT ;  /* 0x000000040400788c */ /* 0x000fe2000bf06070 */
[----:B------:R-:W-:Y:S02]  /*0ad0*/  HFMA2 R5, -RZ, RZ, 0, 0 ;  /* 0x00000000ff057431 */ /* 0x000fe400000001ff */
[----:B------:R-:W-:Y:S01]  /*0ae0*/  IMAD.MOV.U32 R3, RZ, RZ, 0x7149f2ca ;  /* 0x7149f2caff037424 */ /* 0x000fe200078e00ff */
[----:B------:R-:W-:Y:S01]  /*0af0*/  ULOP3.LUT UR5, UR4, 0x3, URZ, 0xc0, !UPT ;  /* 0x0000000304057892 */ /* 0x000fe2000f8ec0ff */
[----:B------:R-:W-:-:S04]  /*0b00*/  IMAD.MOV.U32 R2, RZ, RZ, RZ ;  /* 0x000000ffff027224 */ /* 0x000fc800078e00ff */
[----:B------:R-:W-:Y:S07]  /*0b10*/  BRA.U !UP0, `(.L_x_10) ;  /* 0x0000000108bc7547 */ /* 0x000fee000b800000 */
[----:B------:R-:W-:Y:S01]  /*0b20*/  ULOP3.LUT UR4, UR4, 0x7ffffffc, URZ, 0xc0, !UPT ;  /* 0x7ffffffc04047892 */ /* 0x000fe2000f8ec0ff */
[----:B------:R-:W-:Y:S01]  /*0b30*/  MOV R3, 0x7149f2ca ;  /* 0x7149f2ca00037802 */ /* 0x000fe20000000f00 */
[----:B------:R-:W-:Y:S01]  /*0b40*/  IMAD.MOV.U32 R4, RZ, RZ, RZ ;  /* 0x000000ffff047224 */ /* 0x000fe200078e00ff */
[----:B------:R-:W-:Y:S01]  /*0b50*/  MOV R2, RZ ;  /* 0x000000ff00027202 */ /* 0x000fe20000000f00 */
[----:B------:R-:W-:Y:S02]  /*0b60*/  UISETP.GT.AND UP0, UPT, UR4, URZ, UPT ;  /* 0x000000ff0400728c */ /* 0x000fe4000bf04270 */
[----:B------:R-:W-:-:S07]  /*0b70*/  IMAD.U32 R5, RZ, RZ, UR4 ;  /* 0x00000004ff057e24 */ /* 0x000fce000f8e00ff */
[----:B------:R-:W-:Y:S05]  /*0b80*/  BRA.U !UP0, `(.L_x_11) ;  /* 0x0000000108887547 */ /* 0x000fea000b800000 */
[----:B------:R-:W-:Y:S02]  /*0b90*/  IADD3 R6, PT, PT, R5, -R4, RZ ;  /* 0x8000000405067210 */ /* 0x000fe40007ffe0ff */
[----:B------:R-:W-:Y:S02]  /*0ba0*/  PLOP3.LUT P0, PT, PT, PT, PT, 0x80, 0x8 ;  /* 0x000000000008781c */ /* 0x000fe40003f0f070 */
[----:B------:R-:W-:-:S13]  /*0bb0*/  ISETP.GT.AND P1, PT, R6, 0xc, PT ;  /* 0x0000000c0600780c */ /* 0x000fda0003f24270 */
[----:B------:R-:W-:Y:S05]  /*0bc0*/  @!P1 BRA `(.L_x_12) ;  /* 0x0000000000449947 */ /* 0x000fea0003800000 */
[----:B------:R-:W-:Y:S01]  /*0bd0*/  PLOP3.LUT P0, PT, PT, PT, PT, 0x8, 0x80 ;  /* 0x000000000080781c */ /* 0x000fe20003f0e170 */
[----:B------:R-:W-:-:S12]  /*0be0*/  VIADD R7, R5, 0xfffffff4 ;  /* 0xfffffff405077836 */ /* 0x000fd80000000000 */
.L_x_13:
[----:B------:R-:W-:-:S04]  /*0bf0*/  FSETP.GT.AND P2, PT, R3, RZ, PT ;  /* 0x000000ff0300720b */ /* 0x000fc80003f44000 */
[----:B------:R-:W-:Y:S02]  /*0c00*/  FSEL R3, R3, RZ, !P2 ;  /* 0x000000ff03037208 */ /* 0x000fe40005000000 */
[----:B------:R-:W-:Y:S02]  /*0c10*/  SEL R2, R4, R2, P2 ;  /* 0x0000000204027207 */ /* 0x000fe40001000000 */
[----:B------:R-:W-:-:S04]  /*0c20*/  FSETP.GT.AND P3, PT, R3, RZ, PT ;  /* 0x000000ff0300720b */ /* 0x000fc80003f64000 */
[----:B------:R-:W-:-:S04]  /*0c30*/  FSEL R3, R3, RZ, !P3 ;  /* 0x000000ff03037208 */ /* 0x000fc80005800000 */
[----:B------:R-:W-:-:S04]  /*0c40*/  FSETP.GT.AND P4, PT, R3, RZ, PT ;  /* 0x000000ff0300720b */ /* 0x000fc80003f84000 */
[----:B------:R-:W-:Y:S02]  /*0c50*/  FSEL R3, R3, RZ, !P4 ;  /* 0x000000ff03037208 */ /* 0x000fe40006000000 */
[----:B------:R-:W-:Y:S02]  /*0c60*/  @P3 IADD3 R2, PT, PT, R4, 0x4, RZ ;  /* 0x0000000404023810 */ /* 0x000fe40007ffe0ff */
[----:B------:R-:W-:-:S04]  /*0c70*/  FSETP.GT.AND P1, PT, R3, RZ, PT ;  /* 0x000000ff0300720b */ /* 0x000fc80003f24000 */
[----:B------:R-:W-:Y:S01]  /*0c80*/  FSEL R3, R3, RZ, !P1 ;  /* 0x000000ff03037208 */ /* 0x000fe20004800000 */
[----:B------:R-:W-:-:S08]  /*0c90*/  @P4 VIADD R2, R4, 0x8 ;  /* 0x0000000804024836 */ /* 0x000fd00000000000 */
[C---:B------:R-:W-:Y:S01]  /*0ca0*/  @P1 IADD3 R2, PT, PT, R4.reuse, 0xc, RZ ;  /* 0x0000000c04021810 */ /* 0x040fe20007ffe0ff */
[----:B------:R-:W-:-:S05]  /*0cb0*/  VIADD R4, R4, 0x10 ;  /* 0x0000001004047836 */ /* 0x000fca0000000000 */
[----:B------:R-:W-:-:S13]  /*0cc0*/  ISETP.GE.AND P2, PT, R4, R7, PT ;  /* 0x000000070400720c */ /* 0x000fda0003f46270 */
[----:B------:R-:W-:Y:S05]  /*0cd0*/  @!P2 BRA `(.L_x_13) ;  /* 0xfffffffc00c4a947 */ /* 0x000fea000383ffff */
.L_x_12:
[----:B------:R-:W-:-:S04]  /*0ce0*/  IADD3 R6, PT, PT, R5, -R4, RZ ;  /* 0x8000000405067210 */ /* 0x000fc80007ffe0ff */
[----:B------:R-:W-:-:S13]  /*0cf0*/  ISETP.GT.AND P1, PT, R6, 0x4, PT ;  /* 0x000000040600780c */ /* 0x000fda0003f24270 */
[----:B------:R-:W-:Y:S05]  /*0d00*/  @!P1 BRA `(.L_x_14) ;  /* 0x0000000000209947 */ /* 0x000fea0003800000 */
[C---:B------:R-:W-:Y:S02]  /*0d10*/  FSETP.GT.AND P1, PT, R3.reuse, RZ, PT ;  /* 0x000000ff0300720b */ /* 0x040fe40003f24000 */
[----:B------:R-:W-:Y:S02]  /*0d20*/  PLOP3.LUT P0, PT, PT, PT, PT, 0x8, 0x80 ;  /* 0x000000000080781c */ /* 0x000fe40003f0e170 */
[----:B------:R-:W-:Y:S02]  /*0d30*/  FSEL R3, R3, RZ, !P1 ;  /* 0x000000ff03037208 */ /* 0x000fe40004800000 */
[----:B------:R-:W-:Y:S02]  /*0d40*/  SEL R2, R4, R2, P1 ;  /* 0x0000000204027207 */ /* 0x000fe40000800000 */
[----:B------:R-:W-:-:S04]  /*0d50*/  FSETP.GT.AND P2, PT, R3, RZ, PT ;  /* 0x000000ff0300720b */ /* 0x000fc80003f44000 */
[----:B------:R-:W-:-:S09]  /*0d60*/  FSEL R3, R3, RZ, !P2 ;  /* 0x000000ff03037208 */ /* 0x000fd20005000000 */
[C---:B------:R-:W-:Y:S01]  /*0d70*/  @P2 VIADD R2, R4.reuse, 0x4 ;  /* 0x0000000404022836 */ /* 0x040fe20000000000 */
[----:B------:R-:W-:-:S07]  /*0d80*/  IADD3 R4, PT, PT, R4, 0x8, RZ ;  /* 0x0000000804047810 */ /* 0x000fce0007ffe0ff */
.L_x_14:
[----:B------:R-:W-:-:S13]  /*0d90*/  ISETP.NE.OR P0, PT, R4, R5, P0 ;  /* 0x000000050400720c */ /* 0x000fda0000705670 */
[----:B------:R-:W-:Y:S05]  /*0da0*/  @!P0 BRA `(.L_x_10) ;  /* 0x0000000000188947 */ /* 0x000fea0003800000 */
.L_x_11:
[----:B------:R-:W-:-:S04]  /*0db0*/  FSETP.GT.AND P1, PT, R3, RZ, PT ;  /* 0x000000ff0300720b */ /* 0x000fc80003f24000 */
[C---:B------:R-:W-:Y:S01]  /*0dc0*/  SEL R2, R4.reuse, R2, P1 ;  /* 0x0000000204027207 */ /* 0x040fe20000800000 */
[----:B------:R-:W-:Y:S01]  /*0dd0*/  VIADD R4, R4, 0x4 ;  /* 0x0000000404047836 */ /* 0x000fe20000000000 */
[----:B------:R-:W-:-:S04]  /*0de0*/  FSEL R3, R3, RZ, !P1 ;  /* 0x000000ff03037208 */ /* 0x000fc80004800000 */
[----:B------:R-:W-:-:S13]  /*0df0*/  ISETP.NE.AND P0, PT, R4, R5, PT ;  /* 0x000000050400720c */ /* 0x000fda0003f05270 */
[----:B------:R-:W-:Y:S05]  /*0e00*/  @P0 BRA `(.L_x_11) ;  /* 0xfffffffc00e80947 */ /* 0x000fea000383ffff */
.L_x_10:
[----:B------:R-:W-:-:S09]  /*0e10*/  UISETP.NE.AND UP0, UPT, UR5, URZ, UPT ;  /* 0x000000ff0500728c */ /* 0x000fd2000bf05270 */
[----:B------:R-:W-:Y:S05]  /*0e20*/  BRA.U !UP0, `(.L_x_0) ;  /* 0x0000000108207547 */ /* 0x000fea000b800000 */
[----:B------:R-:W-:-:S05]  /*0e30*/  UMOV UR4, URZ ;  /* 0x000000ff00047c82 */ /* 0x000fca0008000000 */
.L_x_15:
[----:B------:R-:W-:Y:S01]  /*0e40*/  UIADD3 UR4, UPT, UPT, UR4, 0x1, URZ ;  /* 0x0000000104047890 */ /* 0x000fe2000fffe0ff */
[----:B------:R-:W-:-:S03]  /*0e50*/  FSETP.GT.AND P0, PT, R3, RZ, PT ;  /* 0x000000ff0300720b */ /* 0x000fc60003f04000 */
[----:B------:R-:W-:Y:S01]  /*0e60*/  UISETP.NE.AND UP0, UPT, UR4, UR5, UPT ;  /* 0x000000050400728c */ /* 0x000fe2000bf05270 */
[----:B------:R-:W-:Y:S02]  /*0e70*/  SEL R2, R5, R2, P0 ;  /* 0x0000000205027207 */ /* 0x000fe40000000000 */
[----:B------:R-:W-:Y:S02]  /*0e80*/  FSEL R3, R3, RZ, !P0 ;  /* 0x000000ff03037208 */ /* 0x000fe40004000000 */
[----:B------:R-:W-:-:S04]  /*0e90*/  IADD3 R5, PT, PT, R5, 0x1, RZ ;  /* 0x0000000105057810 */ /* 0x000fc80007ffe0ff */
[----:B------:R-:W-:Y:S05]  /*0ea0*/  BRA.U UP0, `(.L_x_15) ;  /* 0xfffffffd00e47547 */ /* 0x000fea000b83ffff */
.L_x_0:
[----:B------:R-:W0:Y:S02]  /*0eb0*/  LDC.64 R4, c[0x0][0x390] ;  /* 0x0000e400ff047b82 */ /* 0x000e240000000a00 */
[----:B0-----:R-:W-:-:S05]  /*0ec0*/  IMAD.WIDE R4, R0, 0x4, R4 ;  /* 0x0000000400047825 */ /* 0x001fca00078e0204 */
[----:B------:R-:W-:Y:S01]  /*0ed0*/  STG.E desc[UR6][R4.64], R2 ;  /* 0x0000000204007986 */ /* 0x000fe2000c101906 */
[----:B------:R-:W-:Y:S05]  /*0ee0*/  EXIT ;  /* 0x000000000000794d */ /* 0x000fea0003800000 */
        .weak           $__internal_0_$__cuda_sm20_sqrt_rn_f32_slowpath
        .type           $__internal_0_$__cuda_sm20_sqrt_rn_f32_slowpath,@function
        .size           $__internal_0_$__cuda_sm20_sqrt_rn_f32_slowpath,(.L_x_18 - $__internal_0_$__cuda_sm20_sqrt_rn_f32_slowpath)
$__internal_0_$__cuda_sm20_sqrt_rn_f32_slowpath:
[----:B------:R-:W-:-:S13]  /*0ef0*/  LOP3.LUT P0, RZ, R22, 0x7fffffff, RZ, 0xc0, !PT ;  /* 0x7fffffff16ff7812 */ /* 0x000fda000780c0ff */
[----:B------:R-:W-:Y:S01]  /*0f00*/  @!P0 IMAD.MOV.U32 R10, RZ, RZ, R22 ;  /* 0x000000ffff0a8224 */ /* 0x000fe200078e0016 */
[----:B------:R-:W-:Y:S06]  /*0f10*/  @!P0 BRA `(.L_x_16) ;  /* 0x0000000000408947 */ /* 0x000fec0003800000 */
[----:B------:R-:W-:-:S13]  /*0f20*/  FSETP.GEU.FTZ.AND P0, PT, R22, RZ, PT ;  /* 0x000000ff1600720b */ /* 0x000fda0003f1e000 */
[----:B------:R-:W-:Y:S01]  /*0f30*/  @!P0 MOV R10, 0x7fffffff ;  /* 0x7fffffff000a8802 */ /* 0x000fe20000000f00 */
[----:B------:R-:W-:Y:S06]  /*0f40*/  @!P0 BRA `(.L_x_16) ;  /* 0x0000000000348947 */ /* 0x000fec0003800000 */
[----:B------:R-:W-:-:S13]  /*0f50*/  FSETP.GTU.FTZ.AND P0, PT, |R22|, +INF , PT ;  /* 0x7f8000001600780b */ /* 0x000fda0003f1c200 */
[----:B------:R-:W-:Y:S01]  /*0f60*/  @P0 FADD.FTZ R10, R22, 1 ;  /* 0x3f800000160a0421 */ /* 0x000fe20000010000 */
[----:B------:R-:W-:Y:S06]  /*0f70*/  @P0 BRA `(.L_x_16) ;  /* 0x0000000000280947 */ /* 0x000fec0003800000 */
[----:B------:R-:W-:-:S13]  /*0f80*/  FSETP.NEU.FTZ.AND P0, PT, |R22|, +INF , PT ;  /* 0x7f8000001600780b */ /* 0x000fda0003f1d200 */
[----:B------:R-:W-:-:S04]  /*0f90*/  @P0 FFMA R11, R22, 1.84467440737095516160e+19, RZ ;  /* 0x5f800000160b0823 */ /* 0x000fc800000000ff */
[----:B------:R-:W0:Y:S02]  /*0fa0*/  @P0 MUFU.RSQ R10, R11 ;  /* 0x0000000b000a0308 */ /* 0x000e240000001400 */
[----:B0-----:R-:W-:Y:S01]  /*0fb0*/  @P0 FMUL.FTZ R12, R11, R10 ;  /* 0x0000000a0b0c0220 */ /* 0x001fe20000410000 */
[----:B------:R-:W-:Y:S01]  /*0fc0*/  @P0 FMUL.FTZ R14, R10, 0.5 ;  /* 0x3f0000000a0e0820 */ /* 0x000fe20000410000 */
[----:B------:R-:W-:Y:S02]  /*0fd0*/  @!P0 IMAD.MOV.U32 R10, RZ, RZ, R22 ;  /* 0x000000ffff0a8224 */ /* 0x000fe400078e0016 */
[----:B------:R-:W-:-:S04]  /*0fe0*/  @P0 FADD.FTZ R13, -R12, -RZ ;  /* 0x800000ff0c0d0221 */ /* 0x000fc80000010100 */
[----:B------:R-:W-:-:S04]  /*0ff0*/  @P0 FFMA R13, R12, R13, R11 ;  /* 0x0000000d0c0d0223 */ /* 0x000fc8000000000b */
[----:B------:R-:W-:-:S04]  /*1000*/  @P0 FFMA R13, R13, R14, R12 ;  /* 0x0000000e0d0d0223 */ /* 0x000fc8000000000c */
[----:B------:R-:W-:-:S07]  /*1010*/  @P0 FMUL.FTZ R10, R13, 2.3283064365386962891e-10 ;  /* 0x2f8000000d0a0820 */ /* 0x000fce0000410000 */
.L_x_16:
[----:B------:R-:W-:Y:S01]  /*1020*/  HFMA2 R11, -RZ, RZ, 0, 0 ;  /* 0x00000000ff0b7431 */ /* 0x000fe200000001ff */
[----:B------:R-:W-:Y:S01]  /*1030*/  MOV R12, R10 ;  /* 0x0000000a000c7202 */ /* 0x000fe20000000f00 */
[----:B------:R-:W-:-:S04]  /*1040*/  IMAD.MOV.U32 R10, RZ, RZ, R15 ;  /* 0x000000ffff0a7224 */ /* 0x000fc800078e000f */
[----:B------:R-:W-:Y:S05]  /*1050*/  RET.REL.NODEC R10 `(_Z13associaPontosPfS_Piiii) ;  /* 0xffffffec0ae87950 */ /* 0x000fea0003c3ffff */
.L_x_17:
[----:B------:R-:W-:-:S00]  /*1060*/  BRA `(.L_x_17) ;  /* 0xfffffffc00fc7947 */ /* 0x000fc0000383ffff */
[----:B------:R-:W-:-:S00]  /*1070*/  NOP ;  /* 0x0000000000007918 */ /* 0x000fc00000000000 */
        /* <DEDUP_REMOVED lines=8> */
.L_x_18:


//--------------------- .nv.shared.reserved.0     --------------------------
	.section	.nv.shared.reserved.0,"aw",@nobits
	.weak		__nv_reservedSMEM_offset_0_alias
	.size		__nv_reservedSMEM_offset_0_alias, 0, 64
	.other		__nv_reservedSMEM_offset_0_alias,@"STO_CUDA_RESERVED_SHARED STV_DEFAULT"
__nv_reservedSMEM_offset_0_alias:
	.zero		0
	.zero		64


//--------------------- .nv.constant0._Z13associaPontosPfS_Piiii --------------------------
	.section	.nv.constant0._Z13associaPontosPfS_Piiii,"a",@progbits
	.sectionflags	@""
	.align	4
.nv.constant0._Z13associaPontosPfS_Piiii:
	.zero		932


//--------------------- SYMBOLS --------------------------

	.type		.nv.reservedSmem.offset0,@object
	.size		.nv.reservedSmem.offset0,0x4
